//
// Generated by NVIDIA NVVM Compiler
//
// Compiler Build ID: CL-36424714
// Cuda compilation tools, release 13.0, V13.0.88
// Based on NVVM 20.0.0
//

.version 9.0
.target sm_100
.address_size 64

	// .globl	my_kernel_kernel0
// _ZZ17my_kernel_kernel0E20placeholder_d_shared has been demoted
// _ZZ17my_kernel_kernel0E18placeholder_shared has been demoted

.visible .entry my_kernel_kernel0(
	.param .u64 .ptr .align 1 my_kernel_kernel0_param_0,
	.param .u64 .ptr .align 1 my_kernel_kernel0_param_1,
	.param .u64 .ptr .align 1 my_kernel_kernel0_param_2,
	.param .u64 .ptr .align 1 my_kernel_kernel0_param_3
)
{
	.reg .pred 	%p<7>;
	.reg .b32 	%r<63>;
	.reg .b32 	%f<395>;
	.reg .b64 	%rd<21>;
	// demoted variable
	.shared .align 4 .b8 _ZZ17my_kernel_kernel0E20placeholder_d_shared[256];
	// demoted variable
	.shared .align 4 .b8 _ZZ17my_kernel_kernel0E18placeholder_shared[6144];
	mov.u32 	%r1, %tid.x;
	mov.b32 	%r61, 0;
	mov.f32 	%f347, 0f00000000;
	mov.u32 	%r2, %ctaid.x;
	shl.b32 	%r8, %r2, 10;
	or.b32  	%r9, %r8, %r1;
	and.b32  	%r10, %r9, 2147475459;
	shl.b32 	%r11, %r1, 12;
	and.b32  	%r12, %r11, 131072;
	add.s32 	%r13, %r10, %r12;
	shl.b32 	%r14, %r1, 8;
	and.b32  	%r15, %r14, 7168;
	or.b32  	%r16, %r13, %r15;
	shl.b32 	%r18, %r1, 2;
	and.b32  	%r23, %r2, 7;
	mul.lo.s32 	%r24, %r23, 393216;
	mov.f32 	%f348, %f347;
	mov.f32 	%f349, %f347;
	mov.f32 	%f350, %f347;
	mov.f32 	%f351, %f347;
	mov.f32 	%f352, %f347;
	mov.f32 	%f353, %f347;
	mov.f32 	%f354, %f347;
	mov.f32 	%f355, %f347;
	mov.f32 	%f356, %f347;
	mov.f32 	%f357, %f347;
	mov.f32 	%f358, %f347;
	mov.f32 	%f359, %f347;
	mov.f32 	%f360, %f347;
	mov.f32 	%f361, %f347;
	mov.f32 	%f362, %f347;
	mov.f32 	%f363, %f347;
	mov.f32 	%f364, %f347;
	mov.f32 	%f365, %f347;
	mov.f32 	%f366, %f347;
	mov.f32 	%f367, %f347;
	mov.f32 	%f368, %f347;
	mov.f32 	%f369, %f347;
	mov.f32 	%f370, %f347;
	mov.f32 	%f371, %f347;
	mov.f32 	%f372, %f347;
	mov.f32 	%f373, %f347;
	mov.f32 	%f374, %f347;
	mov.f32 	%f375, %f347;
	mov.f32 	%f376, %f347;
	mov.f32 	%f377, %f347;
	mov.f32 	%f378, %f347;
	mov.f32 	%f379, %f347;
	mov.f32 	%f380, %f347;
	mov.f32 	%f381, %f347;
	mov.f32 	%f382, %f347;
	mov.f32 	%f383, %f347;
	mov.f32 	%f384, %f347;
	mov.f32 	%f385, %f347;
	mov.f32 	%f386, %f347;
	mov.f32 	%f387, %f347;
	mov.f32 	%f388, %f347;
	mov.f32 	%f389, %f347;
	mov.f32 	%f390, %f347;
	mov.f32 	%f391, %f347;
	mov.f32 	%f392, %f347;
	mov.f32 	%f393, %f347;
	mov.f32 	%f394, %f347;
$L__BB0_1:
	setp.gt.u32 	%p2, %r1, 63;
	bar.sync 	0;
	@%p2 bra 	$L__BB0_3;
	ld.param.u64 	%rd17, [my_kernel_kernel0_param_0];
	shl.b32 	%r7, %r61, 2;
	add.s32 	%r17, %r16, %r7;
	cvta.to.global.u64 	%rd5, %rd17;
	mul.wide.u32 	%rd6, %r17, 4;
	add.s64 	%rd7, %rd5, %rd6;
	ld.global.nc.f32 	%f146, [%rd7];
	mov.u32 	%r19, _ZZ17my_kernel_kernel0E20placeholder_d_shared;
	add.s32 	%r20, %r19, %r18;
	st.shared.f32 	[%r20], %f146;
$L__BB0_3:
	ld.param.u64 	%rd18, [my_kernel_kernel0_param_1];
	shl.b32 	%r22, %r61, 2;
	and.b32  	%r25, %r1, 3;
	or.b32  	%r26, %r24, %r25;
	shl.b32 	%r27, %r1, 8;
	and.b32  	%r28, %r27, 261120;
	add.s32 	%r29, %r26, %r28;
	add.s32 	%r30, %r29, %r22;
	cvta.to.global.u64 	%rd8, %rd18;
	mul.wide.u32 	%rd9, %r30, 4;
	add.s64 	%rd10, %rd8, %rd9;
	ld.global.nc.f32 	%f147, [%rd10];
	shl.b32 	%r31, %r1, 2;
	mov.u32 	%r32, _ZZ17my_kernel_kernel0E18placeholder_shared;
	add.s32 	%r33, %r32, %r31;
	st.shared.f32 	[%r33], %f147;
	ld.global.nc.f32 	%f148, [%rd10+131072];
	st.shared.f32 	[%r33+512], %f148;
	ld.global.nc.f32 	%f149, [%rd10+262144];
	st.shared.f32 	[%r33+1024], %f149;
	ld.global.nc.f32 	%f150, [%rd10+393216];
	st.shared.f32 	[%r33+1536], %f150;
	ld.global.nc.f32 	%f151, [%rd10+524288];
	st.shared.f32 	[%r33+2048], %f151;
	ld.global.nc.f32 	%f152, [%rd10+655360];
	st.shared.f32 	[%r33+2560], %f152;
	ld.global.nc.f32 	%f153, [%rd10+786432];
	st.shared.f32 	[%r33+3072], %f153;
	ld.global.nc.f32 	%f154, [%rd10+917504];
	st.shared.f32 	[%r33+3584], %f154;
	ld.global.nc.f32 	%f155, [%rd10+1048576];
	st.shared.f32 	[%r33+4096], %f155;
	ld.global.nc.f32 	%f156, [%rd10+1179648];
	st.shared.f32 	[%r33+4608], %f156;
	ld.global.nc.f32 	%f157, [%rd10+1310720];
	st.shared.f32 	[%r33+5120], %f157;
	ld.global.nc.f32 	%f158, [%rd10+1441792];
	st.shared.f32 	[%r33+5632], %f158;
	bar.sync 	0;
	mov.b32 	%r62, 0;
	mov.pred 	%p6, -1;
$L__BB0_4:
	mov.pred 	%p1, %p6;
	shr.u32 	%r35, %r1, 1;
	and.b32  	%r36, %r35, 496;
	add.s32 	%r37, %r62, %r36;
	shl.b32 	%r38, %r1, 4;
	and.b32  	%r39, %r38, 496;
	add.s32 	%r40, %r62, %r39;
	shl.b32 	%r41, %r40, 2;
	mov.u32 	%r42, _ZZ17my_kernel_kernel0E18placeholder_shared;
	add.s32 	%r43, %r42, %r41;
	ld.shared.f32 	%f159, [%r43+4096];
	ld.shared.f32 	%f160, [%r43+2048];
	ld.shared.f32 	%f161, [%r43];
	shl.b32 	%r44, %r37, 2;
	mov.u32 	%r45, _ZZ17my_kernel_kernel0E20placeholder_d_shared;
	add.s32 	%r46, %r45, %r44;
	ld.shared.f32 	%f162, [%r46];
	fma.rn.f32 	%f163, %f162, %f161, %f394;
	fma.rn.f32 	%f164, %f162, %f160, %f378;
	fma.rn.f32 	%f165, %f162, %f159, %f362;
	ld.shared.f32 	%f166, [%r46+16];
	fma.rn.f32 	%f167, %f166, %f161, %f390;
	fma.rn.f32 	%f168, %f166, %f160, %f374;
	fma.rn.f32 	%f169, %f166, %f159, %f358;
	ld.shared.f32 	%f170, [%r43+4100];
	ld.shared.f32 	%f171, [%r43+2052];
	ld.shared.f32 	%f172, [%r43+4];
	ld.shared.f32 	%f173, [%r46+4];
	fma.rn.f32 	%f394, %f173, %f172, %f163;
	fma.rn.f32 	%f378, %f173, %f171, %f164;
	fma.rn.f32 	%f362, %f173, %f170, %f165;
	ld.shared.f32 	%f174, [%r46+20];
	fma.rn.f32 	%f390, %f174, %f172, %f167;
	fma.rn.f32 	%f374, %f174, %f171, %f168;
	fma.rn.f32 	%f358, %f174, %f170, %f169;
	ld.shared.f32 	%f175, [%r43+4112];
	ld.shared.f32 	%f176, [%r43+2064];
	ld.shared.f32 	%f177, [%r43+16];
	fma.rn.f32 	%f178, %f162, %f177, %f393;
	fma.rn.f32 	%f179, %f162, %f176, %f377;
	fma.rn.f32 	%f180, %f162, %f175, %f361;
	fma.rn.f32 	%f181, %f166, %f177, %f389;
	fma.rn.f32 	%f182, %f166, %f176, %f373;
	fma.rn.f32 	%f183, %f166, %f175, %f357;
	ld.shared.f32 	%f184, [%r43+4116];
	ld.shared.f32 	%f185, [%r43+2068];
	ld.shared.f32 	%f186, [%r43+20];
	fma.rn.f32 	%f393, %f173, %f186, %f178;
	fma.rn.f32 	%f377, %f173, %f185, %f179;
	fma.rn.f32 	%f361, %f173, %f184, %f180;
	fma.rn.f32 	%f389, %f174, %f186, %f181;
	fma.rn.f32 	%f373, %f174, %f185, %f182;
	fma.rn.f32 	%f357, %f174, %f184, %f183;
	ld.shared.f32 	%f187, [%r43+4128];
	ld.shared.f32 	%f188, [%r43+2080];
	ld.shared.f32 	%f189, [%r43+32];
	fma.rn.f32 	%f190, %f162, %f189, %f392;
	fma.rn.f32 	%f191, %f162, %f188, %f376;
	fma.rn.f32 	%f192, %f162, %f187, %f360;
	fma.rn.f32 	%f193, %f166, %f189, %f388;
	fma.rn.f32 	%f194, %f166, %f188, %f372;
	fma.rn.f32 	%f195, %f166, %f187, %f356;
	ld.shared.f32 	%f196, [%r43+4132];
	ld.shared.f32 	%f197, [%r43+2084];
	ld.shared.f32 	%f198, [%r43+36];
	fma.rn.f32 	%f392, %f173, %f198, %f190;
	fma.rn.f32 	%f376, %f173, %f197, %f191;
	fma.rn.f32 	%f360, %f173, %f196, %f192;
	fma.rn.f32 	%f388, %f174, %f198, %f193;
	fma.rn.f32 	%f372, %f174, %f197, %f194;
	fma.rn.f32 	%f356, %f174, %f196, %f195;
	ld.shared.f32 	%f199, [%r43+4144];
	ld.shared.f32 	%f200, [%r43+2096];
	ld.shared.f32 	%f201, [%r43+48];
	fma.rn.f32 	%f202, %f162, %f201, %f391;
	fma.rn.f32 	%f203, %f162, %f200, %f375;
	fma.rn.f32 	%f204, %f162, %f199, %f359;
	fma.rn.f32 	%f205, %f166, %f201, %f387;
	fma.rn.f32 	%f206, %f166, %f200, %f371;
	fma.rn.f32 	%f207, %f166, %f199, %f355;
	ld.shared.f32 	%f208, [%r43+4148];
	ld.shared.f32 	%f209, [%r43+2100];
	ld.shared.f32 	%f210, [%r43+52];
	fma.rn.f32 	%f391, %f173, %f210, %f202;
	fma.rn.f32 	%f375, %f173, %f209, %f203;
	fma.rn.f32 	%f359, %f173, %f208, %f204;
	fma.rn.f32 	%f387, %f174, %f210, %f205;
	fma.rn.f32 	%f371, %f174, %f209, %f206;
	fma.rn.f32 	%f355, %f174, %f208, %f207;
	ld.shared.f32 	%f211, [%r46+32];
	fma.rn.f32 	%f212, %f211, %f161, %f386;
	fma.rn.f32 	%f213, %f211, %f160, %f370;
	fma.rn.f32 	%f214, %f211, %f159, %f354;
	ld.shared.f32 	%f215, [%r46+48];
	fma.rn.f32 	%f216, %f215, %f161, %f382;
	fma.rn.f32 	%f217, %f215, %f160, %f366;
	fma.rn.f32 	%f218, %f215, %f159, %f350;
	ld.shared.f32 	%f219, [%r46+36];
	fma.rn.f32 	%f386, %f219, %f172, %f212;
	fma.rn.f32 	%f370, %f219, %f171, %f213;
	fma.rn.f32 	%f354, %f219, %f170, %f214;
	ld.shared.f32 	%f220, [%r46+52];
	fma.rn.f32 	%f382, %f220, %f172, %f216;
	fma.rn.f32 	%f366, %f220, %f171, %f217;
	fma.rn.f32 	%f350, %f220, %f170, %f218;
	fma.rn.f32 	%f221, %f211, %f177, %f385;
	fma.rn.f32 	%f222, %f211, %f176, %f369;
	fma.rn.f32 	%f223, %f211, %f175, %f353;
	fma.rn.f32 	%f224, %f215, %f177, %f381;
	fma.rn.f32 	%f225, %f215, %f176, %f365;
	fma.rn.f32 	%f226, %f215, %f175, %f349;
	fma.rn.f32 	%f385, %f219, %f186, %f221;
	fma.rn.f32 	%f369, %f219, %f185, %f222;
	fma.rn.f32 	%f353, %f219, %f184, %f223;
	fma.rn.f32 	%f381, %f220, %f186, %f224;
	fma.rn.f32 	%f365, %f220, %f185, %f225;
	fma.rn.f32 	%f349, %f220, %f184, %f226;
	fma.rn.f32 	%f227, %f211, %f189, %f384;
	fma.rn.f32 	%f228, %f211, %f188, %f368;
	fma.rn.f32 	%f229, %f211, %f187, %f352;
	fma.rn.f32 	%f230, %f215, %f189, %f380;
	fma.rn.f32 	%f231, %f215, %f188, %f364;
	fma.rn.f32 	%f232, %f215, %f187, %f348;
	fma.rn.f32 	%f384, %f219, %f198, %f227;
	fma.rn.f32 	%f368, %f219, %f197, %f228;
	fma.rn.f32 	%f352, %f219, %f196, %f229;
	fma.rn.f32 	%f380, %f220, %f198, %f230;
	fma.rn.f32 	%f364, %f220, %f197, %f231;
	fma.rn.f32 	%f348, %f220, %f196, %f232;
	fma.rn.f32 	%f233, %f211, %f201, %f383;
	fma.rn.f32 	%f234, %f211, %f200, %f367;
	fma.rn.f32 	%f235, %f211, %f199, %f351;
	fma.rn.f32 	%f236, %f215, %f201, %f379;
	fma.rn.f32 	%f237, %f215, %f200, %f363;
	fma.rn.f32 	%f238, %f215, %f199, %f347;
	fma.rn.f32 	%f383, %f219, %f210, %f233;
	fma.rn.f32 	%f367, %f219, %f209, %f234;
	fma.rn.f32 	%f351, %f219, %f208, %f235;
	fma.rn.f32 	%f379, %f220, %f210, %f236;
	fma.rn.f32 	%f363, %f220, %f209, %f237;
	fma.rn.f32 	%f347, %f220, %f208, %f238;
	mov.b32 	%r62, 2;
	mov.pred 	%p6, 0;
	@%p1 bra 	$L__BB0_4;
	add.s32 	%r61, %r61, 1;
	setp.ne.s32 	%p5, %r61, 256;
	@%p5 bra 	$L__BB0_1;
	ld.param.u64 	%rd20, [my_kernel_kernel0_param_3];
	ld.param.u64 	%rd19, [my_kernel_kernel0_param_2];
	cvta.to.global.u64 	%rd11, %rd19;
	cvta.to.global.u64 	%rd12, %rd20;
	and.b32  	%r47, %r2, 7;
	mul.lo.s32 	%r48, %r47, 384;
	shl.b32 	%r49, %r1, 2;
	and.b32  	%r50, %r49, 124;
	or.b32  	%r51, %r48, %r50;
	shr.u32 	%r52, %r1, 6;
	shr.u32 	%r53, %r2, 3;
	mul.lo.s32 	%r54, %r53, 24576;
	mad.lo.s32 	%r55, %r52, 393216, %r54;
	shl.b32 	%r56, %r1, 26;
	shr.s32 	%r57, %r56, 31;
	and.b32  	%r58, %r57, 12288;
	or.b32  	%r59, %r51, %r55;
	add.s32 	%r60, %r59, %r58;
	mul.wide.u32 	%rd13, %r51, 4;
	add.s64 	%rd14, %rd12, %rd13;
	ld.global.nc.f32 	%f239, [%rd14];
	add.f32 	%f240, %f394, %f239;
	mul.wide.u32 	%rd15, %r60, 4;
	add.s64 	%rd16, %rd11, %rd15;
	st.global.f32 	[%rd16], %f240;
	ld.global.nc.f32 	%f241, [%rd14+512];
	add.f32 	%f242, %f378, %f241;
	st.global.f32 	[%rd16+512], %f242;
	ld.global.nc.f32 	%f243, [%rd14+1024];
	add.f32 	%f244, %f362, %f243;
	st.global.f32 	[%rd16+1024], %f244;
	ld.global.nc.f32 	%f245, [%rd14+4];
	add.f32 	%f246, %f393, %f245;
	st.global.f32 	[%rd16+4], %f246;
	ld.global.nc.f32 	%f247, [%rd14+516];
	add.f32 	%f248, %f377, %f247;
	st.global.f32 	[%rd16+516], %f248;
	ld.global.nc.f32 	%f249, [%rd14+1028];
	add.f32 	%f250, %f361, %f249;
	st.global.f32 	[%rd16+1028], %f250;
	ld.global.nc.f32 	%f251, [%rd14+8];
	add.f32 	%f252, %f392, %f251;
	st.global.f32 	[%rd16+8], %f252;
	ld.global.nc.f32 	%f253, [%rd14+520];
	add.f32 	%f254, %f376, %f253;
	st.global.f32 	[%rd16+520], %f254;
	ld.global.nc.f32 	%f255, [%rd14+1032];
	add.f32 	%f256, %f360, %f255;
	st.global.f32 	[%rd16+1032], %f256;
	ld.global.nc.f32 	%f257, [%rd14+12];
	add.f32 	%f258, %f391, %f257;
	st.global.f32 	[%rd16+12], %f258;
	ld.global.nc.f32 	%f259, [%rd14+524];
	add.f32 	%f260, %f375, %f259;
	st.global.f32 	[%rd16+524], %f260;
	ld.global.nc.f32 	%f261, [%rd14+1036];
	add.f32 	%f262, %f359, %f261;
	st.global.f32 	[%rd16+1036], %f262;
	add.f32 	%f263, %f390, %f239;
	st.global.f32 	[%rd16+12288], %f263;
	add.f32 	%f264, %f374, %f241;
	st.global.f32 	[%rd16+12800], %f264;
	add.f32 	%f265, %f358, %f243;
	st.global.f32 	[%rd16+13312], %f265;
	add.f32 	%f266, %f389, %f245;
	st.global.f32 	[%rd16+12292], %f266;
	add.f32 	%f267, %f373, %f247;
	st.global.f32 	[%rd16+12804], %f267;
	add.f32 	%f268, %f357, %f249;
	st.global.f32 	[%rd16+13316], %f268;
	add.f32 	%f269, %f388, %f251;
	st.global.f32 	[%rd16+12296], %f269;
	add.f32 	%f270, %f372, %f253;
	st.global.f32 	[%rd16+12808], %f270;
	add.f32 	%f271, %f356, %f255;
	st.global.f32 	[%rd16+13320], %f271;
	add.f32 	%f272, %f387, %f257;
	st.global.f32 	[%rd16+12300], %f272;
	add.f32 	%f273, %f371, %f259;
	st.global.f32 	[%rd16+12812], %f273;
	add.f32 	%f274, %f355, %f261;
	st.global.f32 	[%rd16+13324], %f274;
	add.f32 	%f275, %f386, %f239;
	st.global.f32 	[%rd16+24576], %f275;
	add.f32 	%f276, %f370, %f241;
	st.global.f32 	[%rd16+25088], %f276;
	add.f32 	%f277, %f354, %f243;
	st.global.f32 	[%rd16+25600], %f277;
	add.f32 	%f278, %f385, %f245;
	st.global.f32 	[%rd16+24580], %f278;
	add.f32 	%f279, %f369, %f247;
	st.global.f32 	[%rd16+25092], %f279;
	add.f32 	%f280, %f353, %f249;
	st.global.f32 	[%rd16+25604], %f280;
	add.f32 	%f281, %f384, %f251;
	st.global.f32 	[%rd16+24584], %f281;
	add.f32 	%f282, %f368, %f253;
	st.global.f32 	[%rd16+25096], %f282;
	add.f32 	%f283, %f352, %f255;
	st.global.f32 	[%rd16+25608], %f283;
	add.f32 	%f284, %f383, %f257;
	st.global.f32 	[%rd16+24588], %f284;
	add.f32 	%f285, %f367, %f259;
	st.global.f32 	[%rd16+25100], %f285;
	add.f32 	%f286, %f351, %f261;
	st.global.f32 	[%rd16+25612], %f286;
	add.f32 	%f287, %f382, %f239;
	st.global.f32 	[%rd16+36864], %f287;
	add.f32 	%f288, %f366, %f241;
	st.global.f32 	[%rd16+37376], %f288;
	add.f32 	%f289, %f350, %f243;
	st.global.f32 	[%rd16+37888], %f289;
	add.f32 	%f290, %f381, %f245;
	st.global.f32 	[%rd16+36868], %f290;
	add.f32 	%f291, %f365, %f247;
	st.global.f32 	[%rd16+37380], %f291;
	add.f32 	%f292, %f349, %f249;
	st.global.f32 	[%rd16+37892], %f292;
	add.f32 	%f293, %f380, %f251;
	st.global.f32 	[%rd16+36872], %f293;
	add.f32 	%f294, %f364, %f253;
	st.global.f32 	[%rd16+37384], %f294;
	add.f32 	%f295, %f348, %f255;
	st.global.f32 	[%rd16+37896], %f295;
	add.f32 	%f296, %f379, %f257;
	st.global.f32 	[%rd16+36876], %f296;
	add.f32 	%f297, %f363, %f259;
	st.global.f32 	[%rd16+37388], %f297;
	add.f32 	%f298, %f347, %f261;
	st.global.f32 	[%rd16+37900], %f298;
	ret;

}


// ===== COMPILED SASS (sm_100) =====

	.target	sm_100

	.elftype	@"ET_EXEC"


//--------------------- .note.nv.tkinfo           --------------------------
	.section	.note.nv.tkinfo,"",@"SHT_NOTE"
	.sectionflags	@"SHF_NOTE_NV_TKINFO"
	.tkinfo
        /*0018*/ 	.word	0x00000002
        /*0030*/ 	.string	""
        /*0030*/ 	.string	"ptxas"
        /*0030*/ 	.string	"Cuda compilation tools, release 13.0, V13.0.88"
        /*0030*/ 	.string	"Build cuda_13.0.r13.0/compiler.36424714_0"
        /*0030*/ 	.string	"-arch sm_100 -m 64 "



//--------------------- .note.nv.cuinfo           --------------------------
	.section	.note.nv.cuinfo,"",@"SHT_NOTE"
	.sectionflags	@"SHF_NOTE_NV_CUINFO"
        /*0018*/ 	.short	0x0002
        /*001a*/ 	.short	0x0064
        /*001c*/ 	.short	0x0082
	.zero		2


//--------------------- .nv.info                  --------------------------
	.section	.nv.info,"",@"SHT_CUDA_INFO"
	.align	4


	//----- nvinfo : EIATTR_REGCOUNT
	.align		4
        /*0000*/ 	.byte	0x04, 0x2f
        /*0002*/ 	.short	(.L_1 - .L_0)
	.align		4
.L_0:
        /*0004*/ 	.word	index@(my_kernel_kernel0)
        /*0008*/ 	.word	0x00000050


	//----- nvinfo : EIATTR_FRAME_SIZE
	.align		4
.L_1:
        /*000c*/ 	.byte	0x04, 0x11
        /*000e*/ 	.short	(.L_3 - .L_2)
	.align		4
.L_2:
        /*0010*/ 	.word	index@(my_kernel_kernel0)
        /*0014*/ 	.word	0x00000000


	//----- nvinfo : EIATTR_MIN_STACK_SIZE
	.align		4
.L_3:
        /*0018*/ 	.byte	0x04, 0x12
        /*001a*/ 	.short	(.L_5 - .L_4)
	.align		4
.L_4:
        /*001c*/ 	.word	index@(my_kernel_kernel0)
        /*0020*/ 	.word	0x00000000
.L_5:


//--------------------- .nv.compat                --------------------------
	.section	.nv.compat,"",@"SHT_CUDA_COMPAT_INFO"
	.align	4
        /*0000*/ 	.byte	0x02, 0x09, 0x00, 0x00, 0x02, 0x02, 0x01, 0x00, 0x02, 0x05, 0x05, 0x00, 0x03, 0x07, 0x01, 0x01
        /*0010*/ 	.byte	0x02, 0x03, 0x00, 0x00, 0x02, 0x06, 0x01, 0x00, 0x04, 0x0b, 0x08, 0x00, 0x09, 0x00, 0x00, 0x00
        /*0020*/ 	.byte	0x00, 0x00, 0x00, 0x00


//--------------------- .nv.info.my_kernel_kernel0 --------------------------
	.section	.nv.info.my_kernel_kernel0,"",@"SHT_CUDA_INFO"
	.sectionflags	@""
	.align	4


	//----- nvinfo : EIATTR_CUDA_API_VERSION
	.align		4
        /*0000*/ 	.byte	0x04, 0x37
        /*0002*/ 	.short	(.L_7 - .L_6)
.L_6:
        /*0004*/ 	.word	0x00000082


	//----- nvinfo : EIATTR_KPARAM_INFO
	.align		4
.L_7:
        /*0008*/ 	.byte	0x04, 0x17
        /*000a*/ 	.short	(.L_9 - .L_8)
.L_8:
        /*000c*/ 	.word	0x00000000
        /*0010*/ 	.short	0x0003
        /*0012*/ 	.short	0x0018
        /*0014*/ 	.byte	0x00, 0xf5, 0x21, 0x00


	//----- nvinfo : EIATTR_KPARAM_INFO
	.align		4
.L_9:
        /*0018*/ 	.byte	0x04, 0x17
        /*001a*/ 	.short	(.L_11 - .L_10)
.L_10:
        /*001c*/ 	.word	0x00000000
        /*0020*/ 	.short	0x0002
        /*0022*/ 	.short	0x0010
        /*0024*/ 	.byte	0x00, 0xf5, 0x21, 0x00


	//----- nvinfo : EIATTR_KPARAM_INFO
	.align		4
.L_11:
        /*0028*/ 	.byte	0x04, 0x17
        /*002a*/ 	.short	(.L_13 - .L_12)
.L_12:
        /*002c*/ 	.word	0x00000000
        /*0030*/ 	.short	0x0001
        /*0032*/ 	.short	0x0008
        /*0034*/ 	.byte	0x00, 0xf5, 0x21, 0x00


	//----- nvinfo : EIATTR_KPARAM_INFO
	.align		4
.L_13:
        /*0038*/ 	.byte	0x04, 0x17
        /*003a*/ 	.short	(.L_15 - .L_14)
.L_14:
        /*003c*/ 	.word	0x00000000
        /*0040*/ 	.short	0x0000
        /*0042*/ 	.short	0x0000
        /*0044*/ 	.byte	0x00, 0xf5, 0x21, 0x00


	//----- nvinfo : EIATTR_SPARSE_MMA_MASK
	.align		4
.L_15:
        /*0048*/ 	.byte	0x03, 0x50
        /*004a*/ 	.short	0x0000


	//----- nvinfo : EIATTR_MAXREG_COUNT
	.align		4
        /*004c*/ 	.byte	0x03, 0x1b
        /*004e*/ 	.short	0x00ff


	//----- nvinfo : EIATTR_NUM_BARRIERS
	.align		4
        /*0050*/ 	.byte	0x02, 0x4c
        /*0052*/ 	.byte	0x01
	.zero		1


	//----- nvinfo : EIATTR_MERCURY_ISA_VERSION
	.align		4
        /*0054*/ 	.byte	0x03, 0x5f
        /*0056*/ 	.short	0x0101


	//----- nvinfo : EIATTR_VRC_CTA_INIT_COUNT
	.align		4
        /*0058*/ 	.byte	0x02, 0x4a
	.zero		1
	.zero		1


	//----- nvinfo : EIATTR_EXIT_INSTR_OFFSETS
	.align		4
        /*005c*/ 	.byte	0x04, 0x1c
        /*005e*/ 	.short	(.L_17 - .L_16)


	//   ....[0]....
.L_16:
        /*0060*/ 	.word	0x00001530


	//----- nvinfo : EIATTR_CBANK_PARAM_SIZE
	.align		4
.L_17:
        /*0064*/ 	.byte	0x03, 0x19
        /*0066*/ 	.short	0x0020


	//----- nvinfo : EIATTR_PARAM_CBANK
	.align		4
        /*0068*/ 	.byte	0x04, 0x0a
        /*006a*/ 	.short	(.L_19 - .L_18)
	.align		4
.L_18:
        /*006c*/ 	.word	index@(.nv.constant0.my_kernel_kernel0)
        /*0070*/ 	.short	0x0380
        /*0072*/ 	.short	0x0020


	//----- nvinfo : EIATTR_SW_WAR
	.align		4
.L_19:
        /*0074*/ 	.byte	0x04, 0x36
        /*0076*/ 	.short	(.L_21 - .L_20)
.L_20:
        /*0078*/ 	.word	0x00000008
.L_21:


//--------------------- .nv.callgraph             --------------------------
	.section	.nv.callgraph,"",@"SHT_CUDA_CALLGRAPH"
	.align	4
	.sectionentsize	8
	.align		4
        /*0000*/ 	.word	0x00000000
	.align		4
        /*0004*/ 	.word	0xffffffff
	.align		4
        /*0008*/ 	.word	0x00000000
	.align		4
        /*000c*/ 	.word	0xfffffffe
	.align		4
        /*0010*/ 	.word	0x00000000
	.align		4
        /*0014*/ 	.word	0xfffffffd
	.align		4
        /*0018*/ 	.word	0x00000000
	.align		4
        /*001c*/ 	.word	0xfffffffc


//--------------------- .text.my_kernel_kernel0   --------------------------
	.section	.text.my_kernel_kernel0,"ax",@progbits
	.align	128
        .global         my_kernel_kernel0
        .type           my_kernel_kernel0,@function
        .size           my_kernel_kernel0,(.L_x_3 - my_kernel_kernel0)
        .other          my_kernel_kernel0,@"STO_CUDA_ENTRY STV_DEFAULT"
my_kernel_kernel0:
.text.my_kernel_kernel0:
[----:B------:R-:W-:Y:S01]  /*0000*/  LDC R1, c[0x0][0x37c] ;  /* 0x0000df00ff017b82 */ /* 0x000fe20000000800 */
[----:B------:R-:W0:Y:S01]  /*0010*/  S2R R3, SR_CTAID.X ;  /* 0x0000000000037919 */ /* 0x000e220000002500 */
[----:B------:R-:W-:Y:S01]  /*0020*/  HFMA2 R29, -RZ, RZ, 0, 0 ;  /* 0x00000000ff1d7431 */ /* 0x000fe200000001ff */
[----:B------:R-:W-:Y:S01]  /*0030*/  CS2R R48, SRZ ;  /* 0x0000000000307805 */ /* 0x000fe2000001ff00 */
[----:B------:R-:W-:Y:S01]  /*0040*/  HFMA2 R51, -RZ, RZ, 0, 0 ;  /* 0x00000000ff337431 */ /* 0x000fe200000001ff */
[----:B------:R-:W1:Y:S01]  /*0050*/  S2R R2, SR_TID.X ;  /* 0x0000000000027919 */ /* 0x000e620000002100 */
[----:B------:R-:W-:Y:S01]  /*0060*/  HFMA2 R55, -RZ, RZ, 0, 0 ;  /* 0x00000000ff377431 */ /* 0x000fe200000001ff */
[----:B------:R-:W-:Y:S01]  /*0070*/  CS2R R46, SRZ ;  /* 0x00000000002e7805 */ /* 0x000fe2000001ff00 */
[----:B------:R-:W-:Y:S01]  /*0080*/  HFMA2 R77, -RZ, RZ, 0, 0 ;  /* 0x00000000ff4d7431 */ /* 0x000fe200000001ff */
[----:B------:R-:W-:Y:S02]  /*0090*/  CS2R R44, SRZ ;  /* 0x00000000002c7805 */ /* 0x000fe4000001ff00 */
[----:B------:R-:W-:-:S02]  /*00a0*/  CS2R R42, SRZ ;  /* 0x00000000002a7805 */ /* 0x000fc4000001ff00 */
[----:B------:R-:W-:Y:S02]  /*00b0*/  CS2R R40, SRZ ;  /* 0x0000000000287805 */ /* 0x000fe4000001ff00 */
[----:B------:R-:W-:Y:S02]  /*00c0*/  CS2R R38, SRZ ;  /* 0x0000000000267805 */ /* 0x000fe4000001ff00 */
[----:B------:R-:W-:Y:S02]  /*00d0*/  CS2R R36, SRZ ;  /* 0x0000000000247805 */ /* 0x000fe4000001ff00 */
[----:B------:R-:W-:Y:S02]  /*00e0*/  CS2R R34, SRZ ;  /* 0x0000000000227805 */ /* 0x000fe4000001ff00 */
        /* <DEDUP_REMOVED lines=11> */
[----:B------:R-:W-:Y:S01]  /*01a0*/  MOV R31, RZ ;  /* 0x000000ff001f7202 */ /* 0x000fe20000000f00 */
[----:B------:R-:W2:Y:S01]  /*01b0*/  LDCU.64 UR8, c[0x0][0x358] ;  /* 0x00006b00ff0877ac */ /* 0x000ea20008000a00 */
[----:B------:R-:W-:Y:S02]  /*01c0*/  MOV R53, RZ ;  /* 0x000000ff00357202 */ /* 0x000fe40000000f00 */
[----:B------:R-:W-:-:S02]  /*01d0*/  MOV R75, RZ ;  /* 0x000000ff004b7202 */ /* 0x000fc40000000f00 */
[C---:B0-----:R-:W-:Y:S02]  /*01e0*/  LOP3.LUT R6, R3.reuse, 0x7, RZ, 0xc0, !PT ;  /* 0x0000000703067812 */ /* 0x041fe400078ec0ff */
[----:B------:R-:W-:Y:S02]  /*01f0*/  SHF.L.U32 R5, R3, 0xa, RZ ;  /* 0x0000000a03057819 */ /* 0x000fe400000006ff */
[C---:B-1----:R-:W-:Y:S02]  /*0200*/  LOP3.LUT R7, R2.reuse, 0x3, RZ, 0xc0, !PT ;  /* 0x0000000302077812 */ /* 0x042fe400078ec0ff */
[C---:B------:R-:W-:Y:S02]  /*0210*/  SHF.L.U32 R0, R2.reuse, 0xc, RZ ;  /* 0x0000000c02007819 */ /* 0x040fe400000006ff */
[----:B------:R-:W-:Y:S01]  /*0220*/  SHF.L.U32 R4, R2, 0x8, RZ ;  /* 0x0000000802047819 */ /* 0x000fe200000006ff */
[----:B------:R-:W-:Y:S01]  /*0230*/  IMAD R6, R6, 0x60000, R7 ;  /* 0x0006000006067824 */ /* 0x000fe200078e0207 */
[----:B------:R-:W-:-:S02]  /*0240*/  LOP3.LUT R5, R5, 0x7fffe003, R2, 0xc8, !PT ;  /* 0x7fffe00305057812 */ /* 0x000fc400078ec802 */
[----:B------:R-:W-:Y:S02]  /*0250*/  LOP3.LUT R0, R0, 0x20000, RZ, 0xc0, !PT ;  /* 0x0002000000007812 */ /* 0x000fe400078ec0ff */
[C---:B------:R-:W-:Y:S02]  /*0260*/  LOP3.LUT R50, R4.reuse, 0x1c00, RZ, 0xc0, !PT ;  /* 0x00001c0004327812 */ /* 0x040fe400078ec0ff */
[----:B------:R-:W-:Y:S02]  /*0270*/  LOP3.LUT R7, R4, 0x3fc00, RZ, 0xc0, !PT ;  /* 0x0003fc0004077812 */ /* 0x000fe400078ec0ff */
[----:B------:R-:W-:Y:S02]  /*0280*/  IADD3 R50, PT, PT, R50, R5, R0 ;  /* 0x0000000532327210 */ /* 0x000fe40007ffe000 */
[----:B------:R-:W-:Y:S02]  /*0290*/  CS2R R4, SRZ ;  /* 0x0000000000047805 */ /* 0x000fe4000001ff00 */
[----:B------:R-:W-:-:S02]  /*02a0*/  IADD3 R0, PT, PT, R6, R7, RZ ;  /* 0x0000000706007210 */ /* 0x000fc40007ffe0ff */
[----:B--2---:R-:W-:-:S07]  /*02b0*/  CS2R R6, SRZ ;  /* 0x0000000000067805 */ /* 0x004fce000001ff00 */
.L_x_1:
[----:B------:R-:W-:Y:S01]  /*02c0*/  BAR.SYNC.DEFER_BLOCKING 0x0 ;  /* 0x0000000000007b1d */ /* 0x000fe20000010000 */
[----:B------:R-:W-:Y:S02]  /*02d0*/  ISETP.GT.U32.AND P0, PT, R2, 0x3f, PT ;  /* 0x0000003f0200780c */ /* 0x000fe40003f04070 */
[----:B------:R-:W-:-:S05]  /*02e0*/  LEA R63, R48, R0, 0x2 ;  /* 0x00000000303f7211 */ /* 0x000fca00078e10ff */
[----:B------:R-:W0:Y:S08]  /*02f0*/  LDC.64 R56, c[0x0][0x388] ;  /* 0x0000e200ff387b82 */ /* 0x000e300000000a00 */
[----:B------:R-:W1:Y:S01]  /*0300*/  @!P0 LDC.64 R58, c[0x0][0x380] ;  /* 0x0000e000ff3a8b82 */ /* 0x000e620000000a00 */
[----:B------:R-:W-:Y:S01]  /*0310*/  @!P0 LEA R61, R48, R50, 0x2 ;  /* 0x00000032303d8211 */ /* 0x000fe200078e10ff */
[----:B0-----:R-:W-:-:S05]  /*0320*/  IMAD.WIDE.U32 R56, R63, 0x4, R56 ;  /* 0x000000043f387825 */ /* 0x001fca00078e0038 */
[----:B------:R-:W2:Y:S01]  /*0330*/  LDG.E.CONSTANT R28, desc[UR8][R56.64] ;  /* 0x00000008381c7981 */ /* 0x000ea2000c1e9900 */
[----:B-1----:R-:W-:-:S03]  /*0340*/  @!P0 IMAD.WIDE.U32 R58, R61, 0x4, R58 ;  /* 0x000000043d3a8825 */ /* 0x002fc600078e003a */
[----:B------:R-:W3:Y:S04]  /*0350*/  LDG.E.CONSTANT R30, desc[UR8][R56.64+0x20000] ;  /* 0x02000008381e7981 */ /* 0x000ee8000c1e9900 */
[----:B------:R-:W4:Y:S04]  /*0360*/  LDG.E.CONSTANT R52, desc[UR8][R56.64+0x40000] ;  /* 0x0400000838347981 */ /* 0x000f28000c1e9900 */
[----:B------:R0:W5:Y:S04]  /*0370*/  @!P0 LDG.E.CONSTANT R58, desc[UR8][R58.64] ;  /* 0x000000083a3a8981 */ /* 0x000168000c1e9900 */
[----:B------:R-:W4:Y:S04]  /*0380*/  LDG.E.CONSTANT R54, desc[UR8][R56.64+0x60000] ;  /* 0x0600000838367981 */ /* 0x000f28000c1e9900 */
[----:B------:R-:W4:Y:S04]  /*0390*/  LDG.E.CONSTANT R60, desc[UR8][R56.64+0x80000] ;  /* 0x08000008383c7981 */ /* 0x000f28000c1e9900 */
[----:B------:R-:W4:Y:S04]  /*03a0*/  LDG.E.CONSTANT R62, desc[UR8][R56.64+0xa0000] ;  /* 0x0a000008383e7981 */ /* 0x000f28000c1e9900 */
[----:B------:R-:W4:Y:S04]  /*03b0*/  LDG.E.CONSTANT R64, desc[UR8][R56.64+0xc0000] ;  /* 0x0c00000838407981 */ /* 0x000f28000c1e9900 */
[----:B------:R-:W4:Y:S04]  /*03c0*/  LDG.E.CONSTANT R66, desc[UR8][R56.64+0xe0000] ;  /* 0x0e00000838427981 */ /* 0x000f28000c1e9900 */
[----:B------:R-:W4:Y:S04]  /*03d0*/  LDG.E.CONSTANT R68, desc[UR8][R56.64+0x100000] ;  /* 0x1000000838447981 */ /* 0x000f28000c1e9900 */
[----:B------:R-:W4:Y:S04]  /*03e0*/  LDG.E.CONSTANT R70, desc[UR8][R56.64+0x120000] ;  /* 0x1200000838467981 */ /* 0x000f28000c1e9900 */
[----:B------:R-:W4:Y:S04]  /*03f0*/  LDG.E.CONSTANT R72, desc[UR8][R56.64+0x140000] ;  /* 0x1400000838487981 */ /* 0x000f28000c1e9900 */
[----:B------:R-:W4:Y:S01]  /*0400*/  LDG.E.CONSTANT R74, desc[UR8][R56.64+0x160000] ;  /* 0x16000008384a7981 */ /* 0x000f22000c1e9900 */
[----:B------:R-:W1:Y:S01]  /*0410*/  S2UR UR7, SR_CgaCtaId ;  /* 0x00000000000779c3 */ /* 0x000e620000008800 */
[----:B------:R-:W-:-:S02]  /*0420*/  UMOV UR4, 0x400 ;  /* 0x0000040000047882 */ /* 0x000fc40000000000 */
[----:B------:R-:W-:Y:S02]  /*0430*/  UIADD3 UR6, UPT, UPT, UR4, 0x100, URZ ;  /* 0x0000010004067890 */ /* 0x000fe4000fffe0ff */
[----:B-1----:R-:W-:Y:S02]  /*0440*/  ULEA UR5, UR7, UR4, 0x18 ;  /* 0x0000000407057291 */ /* 0x002fe4000f8ec0ff */
[----:B------:R-:W-:-:S04]  /*0450*/  ULEA UR6, UR7, UR6, 0x18 ;  /* 0x0000000607067291 */ /* 0x000fc8000f8ec0ff */
[C---:B0-----:R-:W-:Y:S02]  /*0460*/  @!P0 LEA R59, R2.reuse, UR5, 0x2 ;  /* 0x00000005023b8c11 */ /* 0x041fe4000f8e10ff */
[----:B------:R-:W-:Y:S01]  /*0470*/  LEA R61, R2, UR6, 0x2 ;  /* 0x00000006023d7c11 */ /* 0x000fe2000f8e10ff */
[----:B------:R-:W-:Y:S01]  /*0480*/  UPLOP3.LUT UP0, UPT, UPT, UPT, UPT, 0x80, 0x8 ;  /* 0x000000000008789c */ /* 0x000fe20003f0f070 */
[----:B------:R-:W-:Y:S01]  /*0490*/  UMOV UR4, URZ ;  /* 0x000000ff00047c82 */ /* 0x000fe20008000000 */
[----:B-----5:R-:W-:Y:S04]  /*04a0*/  @!P0 STS [R59], R58 ;  /* 0x0000003a3b008388 */ /* 0x020fe80000000800 */
[----:B--2---:R0:W-:Y:S04]  /*04b0*/  STS [R61], R28 ;  /* 0x0000001c3d007388 */ /* 0x0041e80000000800 */
[----:B---3--:R1:W-:Y:S04]  /*04c0*/  STS [R61+0x200], R30 ;  /* 0x0002001e3d007388 */ /* 0x0083e80000000800 */
[----:B----4-:R2:W-:Y:S04]  /*04d0*/  STS [R61+0x400], R52 ;  /* 0x000400343d007388 */ /* 0x0105e80000000800 */
[----:B------:R2:W-:Y:S04]  /*04e0*/  STS [R61+0x600], R54 ;  /* 0x000600363d007388 */ /* 0x0005e80000000800 */
[----:B------:R2:W-:Y:S04]  /*04f0*/  STS [R61+0x800], R60 ;  /* 0x0008003c3d007388 */ /* 0x0005e80000000800 */
[----:B------:R2:W-:Y:S04]  /*0500*/  STS [R61+0xa00], R62 ;  /* 0x000a003e3d007388 */ /* 0x0005e80000000800 */
[----:B------:R2:W-:Y:S04]  /*0510*/  STS [R61+0xc00], R64 ;  /* 0x000c00403d007388 */ /* 0x0005e80000000800 */
[----:B------:R2:W-:Y:S04]  /*0520*/  STS [R61+0xe00], R66 ;  /* 0x000e00423d007388 */ /* 0x0005e80000000800 */
[----:B------:R2:W-:Y:S04]  /*0530*/  STS [R61+0x1000], R68 ;  /* 0x001000443d007388 */ /* 0x0005e80000000800 */
[----:B------:R2:W-:Y:S04]  /*0540*/  STS [R61+0x1200], R70 ;  /* 0x001200463d007388 */ /* 0x0005e80000000800 */
[----:B------:R2:W-:Y:S04]  /*0550*/  STS [R61+0x1400], R72 ;  /* 0x001400483d007388 */ /* 0x0005e80000000800 */
[----:B------:R2:W-:Y:S01]  /*0560*/  STS [R61+0x1600], R74 ;  /* 0x0016004a3d007388 */ /* 0x0005e20000000800 */
[----:B0-----:R-:W-:-:S02]  /*0570*/  SHF.R.U32.HI R28, RZ, 0x1, R2 ;  /* 0x00000001ff1c7819 */ /* 0x001fc40000011602 */
[----:B-1----:R-:W-:Y:S02]  /*0580*/  SHF.L.U32 R30, R2, 0x4, RZ ;  /* 0x00000004021e7819 */ /* 0x002fe400000006ff */
[----:B------:R-:W-:Y:S02]  /*0590*/  LOP3.LUT R28, R28, 0x1f0, RZ, 0xc0, !PT ;  /* 0x000001f01c1c7812 */ /* 0x000fe400078ec0ff */
[----:B------:R-:W-:Y:S01]  /*05a0*/  LOP3.LUT R30, R30, 0x1f0, RZ, 0xc0, !PT ;  /* 0x000001f01e1e7812 */ /* 0x000fe200078ec0ff */
[----:B------:R-:W-:Y:S06]  /*05b0*/  BAR.SYNC.DEFER_BLOCKING 0x0 ;  /* 0x0000000000007b1d */ /* 0x000fec0000010000 */
.L_x_0:
[----:B--2---:R-:W-:Y:S01]  /*05c0*/  IADD3 R52, PT, PT, R30, UR4, RZ ;  /* 0x000000041e347c10 */ /* 0x004fe2000fffe0ff */
[----:B------:R-:W-:Y:S01]  /*05d0*/  UPLOP3.LUT UP1, UPT, UPT, UPT, UP0, 0x80, 0x8 ;  /* 0x000000000008789c */ /* 0x000fe20003f2f000 */
[----:B------:R-:W-:Y:S01]  /*05e0*/  IADD3 R54, PT, PT, R28, UR4, RZ ;  /* 0x000000041c367c10 */ /* 0x000fe2000fffe0ff */
[----:B------:R-:W-:Y:S01]  /*05f0*/  UPLOP3.LUT UP0, UPT, UPT, UPT, UPT, 0x40, 0x4 ;  /* 0x000000000004789c */ /* 0x000fe20003f0e870 */
[----:B------:R-:W-:Y:S01]  /*0600*/  LEA R52, R52, UR6, 0x2 ;  /* 0x0000000634347c11 */ /* 0x000fe2000f8e10ff */
[----:B------:R-:W-:Y:S01]  /*0610*/  UMOV UR4, 0x2 ;  /* 0x0000000200047882 */ /* 0x000fe20000000000 */
[----:B------:R-:W-:-:S03]  /*0620*/  LEA R54, R54, UR5, 0x2 ;  /* 0x0000000536367c11 */ /* 0x000fc6000f8e10ff */
[----:B------:R-:W-:Y:S04]  /*0630*/  LDS.64 R56, [R52+0x1000] ;  /* 0x0010000034387984 */ /* 0x000fe80000000a00 */
[----:B------:R-:W0:Y:S04]  /*0640*/  LDS.64 R64, [R54] ;  /* 0x0000000036407984 */ /* 0x000e280000000a00 */
[----:B------:R-:W1:Y:S04]  /*0650*/  LDS.64 R62, [R54+0x10] ;  /* 0x00001000363e7984 */ /* 0x000e680000000a00 */
[----:B------:R-:W2:Y:S04]  /*0660*/  LDS.64 R60, [R54+0x20] ;  /* 0x00002000363c7984 */ /* 0x000ea80000000a00 */
[----:B------:R-:W3:Y:S04]  /*0670*/  LDS.64 R58, [R54+0x30] ;  /* 0x00003000363a7984 */ /* 0x000ee80000000a00 */
[----:B------:R-:W4:Y:S04]  /*0680*/  LDS.64 R70, [R52+0x800] ;  /* 0x0008000034467984 */ /* 0x000f280000000a00 */
[----:B------:R-:W5:Y:S04]  /*0690*/  LDS.64 R72, [R52] ;  /* 0x0000000034487984 */ /* 0x000f680000000a00 */
[----:B------:R-:W5:Y:S04]  /*06a0*/  LDS.64 R68, [R52+0x1010] ;  /* 0x0010100034447984 */ /* 0x000f680000000a00 */
[----:B------:R-:W5:Y:S01]  /*06b0*/  LDS.64 R66, [R52+0x810] ;  /* 0x0008100034427984 */ /* 0x000f620000000a00 */
[C---:B0-----:R-:W-:Y:S01]  /*06c0*/  FFMA R74, R56.reuse, R64, R19 ;  /* 0x00000040384a7223 */ /* 0x041fe20000000013 */
[----:B-1----:R-:W-:-:S03]  /*06d0*/  FFMA R76, R56, R62, R11 ;  /* 0x0000003e384c7223 */ /* 0x002fc6000000000b */
[C---:B------:R-:W-:Y:S01]  /*06e0*/  FFMA R19, R57.reuse, R65, R74 ;  /* 0x0000004139137223 */ /* 0x040fe2000000004a */
[C---:B--2---:R-:W-:Y:S01]  /*06f0*/  FFMA R32, R56.reuse, R60, R32 ;  /* 0x0000003c38207223 */ /* 0x044fe20000000020 */
[C---:B------:R-:W-:Y:S01]  /*0700*/  FFMA R11, R57.reuse, R63, R76 ;  /* 0x0000003f390b7223 */ /* 0x040fe2000000004c */
[----:B---3--:R-:W-:Y:S02]  /*0710*/  FFMA R40, R56, R58, R40 ;  /* 0x0000003a38287223 */ /* 0x008fe40000000028 */
[C---:B------:R-:W-:Y:S01]  /*0720*/  FFMA R32, R57.reuse, R61, R32 ;  /* 0x0000003d39207223 */ /* 0x040fe20000000020 */
[C---:B----4-:R-:W-:Y:S01]  /*0730*/  FFMA R54, R70.reuse, R64, R51 ;  /* 0x0000004046367223 */ /* 0x050fe20000000033 */
[C---:B------:R-:W-:Y:S01]  /*0740*/  FFMA R74, R70.reuse, R62, R43 ;  /* 0x0000003e464a7223 */ /* 0x040fe2000000002b */
[C---:B------:R-:W-:Y:S01]  /*0750*/  FFMA R76, R70.reuse, R60, R35 ;  /* 0x0000003c464c7223 */ /* 0x040fe20000000023 */
[----:B------:R-:W-:Y:S01]  /*0760*/  FFMA R70, R70, R58, R27 ;  /* 0x0000003a46467223 */ /* 0x000fe2000000001b */
[----:B------:R-:W-:Y:S01]  /*0770*/  FFMA R40, R57, R59, R40 ;  /* 0x0000003b39287223 */ /* 0x000fe20000000028 */
[C---:B------:R-:W-:Y:S01]  /*0780*/  FFMA R51, R71.reuse, R65, R54 ;  /* 0x0000004147337223 */ /* 0x040fe20000000036 */
[----:B------:R-:W0:Y:S01]  /*0790*/  LDS.64 R56, [R52+0x10] ;  /* 0x0000100034387984 */ /* 0x000e220000000a00 */
[C---:B------:R-:W-:Y:S01]  /*07a0*/  FFMA R43, R71.reuse, R63, R74 ;  /* 0x0000003f472b7223 */ /* 0x040fe2000000004a */
[C---:B------:R-:W-:Y:S01]  /*07b0*/  FFMA R35, R71.reuse, R61, R76 ;  /* 0x0000003d47237223 */ /* 0x040fe2000000004c */
[-C--:B------:R-:W-:Y:S01]  /*07c0*/  FFMA R27, R71, R59.reuse, R70 ;  /* 0x0000003b471b7223 */ /* 0x080fe20000000046 */
[C---:B-----5:R-:W-:Y:S01]  /*07d0*/  FFMA R26, R72.reuse, R64, R26 ;  /* 0x00000040481a7223 */ /* 0x060fe2000000001a */
[----:B------:R-:W1:Y:S01]  /*07e0*/  LDS.64 R70, [R52+0x1020] ;  /* 0x0010200034467984 */ /* 0x000e620000000a00 */
[C---:B------:R-:W-:Y:S01]  /*07f0*/  FFMA R18, R72.reuse, R62, R18 ;  /* 0x0000003e48127223 */ /* 0x040fe20000000012 */
[C---:B------:R-:W-:Y:S01]  /*0800*/  FFMA R10, R72.reuse, R60, R10 ;  /* 0x0000003c480a7223 */ /* 0x040fe2000000000a */
[----:B------:R-:W-:Y:S01]  /*0810*/  FFMA R72, R72, R58, R77 ;  /* 0x0000003a48487223 */ /* 0x000fe2000000004d */
[----:B------:R-:W-:Y:S01]  /*0820*/  FFMA R54, R64, R68, R17 ;  /* 0x0000004440367223 */ /* 0x000fe20000000011 */
[C---:B------:R-:W-:Y:S01]  /*0830*/  FFMA R34, R68.reuse, R60, R34 ;  /* 0x0000003c44227223 */ /* 0x040fe20000000022 */
[----:B------:R-:W-:Y:S01]  /*0840*/  FFMA R42, R68, R58, R42 ;  /* 0x0000003a442a7223 */ /* 0x000fe2000000002a */
[----:B------:R-:W-:Y:S01]  /*0850*/  FFMA R77, R73, R59, R72 ;  /* 0x0000003b494d7223 */ /* 0x000fe20000000048 */
[----:B------:R-:W-:Y:S01]  /*0860*/  FFMA R72, R62, R68, R9 ;  /* 0x000000443e487223 */ /* 0x000fe20000000009 */
[-C--:B------:R-:W-:Y:S01]  /*0870*/  FFMA R17, R65, R69.reuse, R54 ;  /* 0x0000004541117223 */ /* 0x080fe20000000036 */
[-C--:B------:R-:W-:Y:S01]  /*0880*/  FFMA R54, R64, R66.reuse, R49 ;  /* 0x0000004240367223 */ /* 0x080fe20000000031 */
[----:B------:R-:W-:Y:S01]  /*0890*/  FFMA R68, R62, R66, R41 ;  /* 0x000000423e447223 */ /* 0x000fe20000000029 */
[----:B------:R-:W-:Y:S01]  /*08a0*/  FFMA R9, R63, R69, R72 ;  /* 0x000000453f097223 */ /* 0x000fe20000000048 */
[C---:B------:R-:W-:Y:S01]  /*08b0*/  FFMA R72, R66.reuse, R60, R33 ;  /* 0x0000003c42487223 */ /* 0x040fe20000000021 */
[----:B------:R-:W-:Y:S01]  /*08c0*/  FFMA R66, R66, R58, R25 ;  /* 0x0000003a42427223 */ /* 0x000fe20000000019 */
[-C--:B------:R-:W-:Y:S01]  /*08d0*/  FFMA R49, R65, R67.reuse, R54 ;  /* 0x0000004341317223 */ /* 0x080fe20000000036 */
[----:B------:R-:W-:Y:S01]  /*08e0*/  FFMA R41, R63, R67, R68 ;  /* 0x000000433f297223 */ /* 0x000fe20000000044 */
[C---:B------:R-:W-:Y:S01]  /*08f0*/  FFMA R33, R67.reuse, R61, R72 ;  /* 0x0000003d43217223 */ /* 0x040fe20000000048 */
[----:B------:R-:W-:Y:S01]  /*0900*/  FFMA R25, R67, R59, R66 ;  /* 0x0000003b43197223 */ /* 0x000fe20000000042 */
[C---:B------:R-:W-:Y:S01]  /*0910*/  FFMA R26, R73.reuse, R65, R26 ;  /* 0x00000041491a7223 */ /* 0x040fe2000000001a */
[----:B------:R-:W2:Y:S01]  /*0920*/  LDS.64 R66, [R52+0x820] ;  /* 0x0008200034427984 */ /* 0x000ea20000000a00 */
[C---:B------:R-:W-:Y:S01]  /*0930*/  FFMA R18, R73.reuse, R63, R18 ;  /* 0x0000003f49127223 */ /* 0x040fe20000000012 */
[-C--:B------:R-:W-:Y:S01]  /*0940*/  FFMA R10, R73, R61.reuse, R10 ;  /* 0x0000003d490a7223 */ /* 0x080fe2000000000a */
[C---:B------:R-:W-:Y:S01]  /*0950*/  FFMA R34, R69.reuse, R61, R34 ;  /* 0x0000003d45227223 */ /* 0x040fe20000000022 */
[----:B------:R-:W-:Y:S01]  /*0960*/  FFMA R42, R69, R59, R42 ;  /* 0x0000003b452a7223 */ /* 0x000fe2000000002a */
[----:B------:R-:W3:Y:S04]  /*0970*/  LDS.64 R72, [R52+0x830] ;  /* 0x0008300034487984 */ /* 0x000ee80000000a00 */
[----:B------:R-:W4:Y:S01]  /*0980*/  LDS.64 R68, [R52+0x20] ;  /* 0x0000200034447984 */ /* 0x000f220000000a00 */
[-C--:B0-----:R-:W-:Y:S01]  /*0990*/  FFMA R24, R64, R56.reuse, R24 ;  /* 0x0000003840187223 */ /* 0x081fe20000000018 */
[----:B------:R-:W-:Y:S01]  /*09a0*/  FFMA R16, R62, R56, R16 ;  /* 0x000000383e107223 */ /* 0x000fe20000000010 */
[C---:B------:R-:W-:Y:S01]  /*09b0*/  FFMA R8, R56.reuse, R60, R8 ;  /* 0x0000003c38087223 */ /* 0x040fe20000000008 */
[----:B------:R-:W-:Y:S01]  /*09c0*/  FFMA R56, R56, R58, R75 ;  /* 0x0000003a38387223 */ /* 0x000fe2000000004b */
[-C--:B------:R-:W-:Y:S01]  /*09d0*/  FFMA R24, R65, R57.reuse, R24 ;  /* 0x0000003941187223 */ /* 0x080fe20000000018 */
[-C--:B-1----:R-:W-:Y:S01]  /*09e0*/  FFMA R54, R64, R70.reuse, R15 ;  /* 0x0000004640367223 */ /* 0x082fe2000000000f */
[----:B------:R-:W-:Y:S01]  /*09f0*/  FFMA R74, R62, R70, R7 ;  /* 0x000000463e4a7223 */ /* 0x000fe20000000007 */
[C---:B------:R-:W-:Y:S01]  /*0a00*/  FFMA R36, R70.reuse, R60, R36 ;  /* 0x0000003c46247223 */ /* 0x040fe20000000024 */
[----:B------:R-:W-:Y:S01]  /*0a10*/  FFMA R44, R70, R58, R44 ;  /* 0x0000003a462c7223 */ /* 0x000fe2000000002c */
[----:B------:R-:W-:Y:S01]  /*0a20*/  FFMA R16, R63, R57, R16 ;  /* 0x000000393f107223 */ /* 0x000fe20000000010 */
[C---:B------:R-:W-:Y:S01]  /*0a30*/  FFMA R8, R57.reuse, R61, R8 ;  /* 0x0000003d39087223 */ /* 0x040fe20000000008 */
[----:B------:R-:W-:Y:S01]  /*0a40*/  FFMA R75, R57, R59, R56 ;  /* 0x0000003b394b7223 */ /* 0x000fe20000000038 */
[-C--:B------:R-:W-:Y:S01]  /*0a50*/  FFMA R15, R65, R71.reuse, R54 ;  /* 0x00000047410f7223 */ /* 0x080fe20000000036 */
[----:B------:R-:W0:Y:S01]  /*0a60*/  LDS.64 R56, [R52+0x30] ;  /* 0x0000300034387984 */ /* 0x000e220000000a00 */
[----:B------:R-:W-:Y:S01]  /*0a70*/  FFMA R7, R63, R71, R74 ;  /* 0x000000473f077223 */ /* 0x000fe2000000004a */
[C---:B------:R-:W-:Y:S01]  /*0a80*/  FFMA R36, R71.reuse, R61, R36 ;  /* 0x0000003d47247223 */ /* 0x040fe20000000024 */
[----:B------:R-:W-:-:S02]  /*0a90*/  FFMA R44, R71, R59, R44 ;  /* 0x0000003b472c7223 */ /* 0x000fc4000000002c */
[----:B------:R3:W1:Y:S01]  /*0aa0*/  LDS.64 R70, [R52+0x1030] ;  /* 0x0010300034467984 */ /* 0x0006620000000a00 */
[-C--:B--2---:R-:W-:Y:S01]  /*0ab0*/  FFMA R54, R64, R66.reuse, R47 ;  /* 0x0000004240367223 */ /* 0x084fe2000000002f */
[----:B------:R-:W-:Y:S01]  /*0ac0*/  FFMA R74, R62, R66, R39 ;  /* 0x000000423e4a7223 */ /* 0x000fe20000000027 */
[C---:B------:R-:W-:Y:S01]  /*0ad0*/  FFMA R76, R66.reuse, R60, R31 ;  /* 0x0000003c424c7223 */ /* 0x040fe2000000001f */
[----:B------:R-:W-:Y:S01]  /*0ae0*/  FFMA R66, R66, R58, R23 ;  /* 0x0000003a42427223 */ /* 0x000fe20000000017 */
[----:B------:R-:W-:Y:S01]  /*0af0*/  FFMA R47, R65, R67, R54 ;  /* 0x00000043412f7223 */ /* 0x000fe20000000036 */
[-C--:B---3--:R-:W-:Y:S01]  /*0b00*/  FFMA R52, R64, R72.reuse, R45 ;  /* 0x0000004840347223 */ /* 0x088fe2000000002d */
[----:B------:R-:W-:Y:S01]  /*0b10*/  FFMA R54, R62, R72, R37 ;  /* 0x000000483e367223 */ /* 0x000fe20000000025 */
[----:B------:R-:W-:Y:S01]  /*0b20*/  FFMA R23, R67, R59, R66 ;  /* 0x0000003b43177223 */ /* 0x000fe20000000042 */
[----:B------:R-:W-:Y:S01]  /*0b30*/  FFMA R66, R72, R60, R29 ;  /* 0x0000003c48427223 */ /* 0x000fe2000000001d */
[-C--:B----4-:R-:W-:Y:S01]  /*0b40*/  FFMA R22, R64, R68.reuse, R22 ;  /* 0x0000004440167223 */ /* 0x090fe20000000016 */
[----:B------:R-:W-:Y:S01]  /*0b50*/  FFMA R14, R62, R68, R14 ;  /* 0x000000443e0e7223 */ /* 0x000fe2000000000e */
[C---:B------:R-:W-:Y:S01]  /*0b60*/  FFMA R6, R68.reuse, R60, R6 ;  /* 0x0000003c44067223 */ /* 0x040fe20000000006 */
[-C--:B------:R-:W-:Y:S01]  /*0b70*/  FFMA R68, R68, R58.reuse, R55 ;  /* 0x0000003a44447223 */ /* 0x080fe20000000037 */
[----:B------:R-:W-:Y:S01]  /*0b80*/  FFMA R72, R72, R58, R21 ;  /* 0x0000003a48487223 */ /* 0x000fe20000000015 */
[----:B------:R-:W-:Y:S01]  /*0b90*/  FFMA R39, R63, R67, R74 ;  /* 0x000000433f277223 */ /* 0x000fe2000000004a */
[----:B------:R-:W-:Y:S01]  /*0ba0*/  FFMA R31, R67, R61, R76 ;  /* 0x0000003d431f7223 */ /* 0x000fe2000000004c */
[-C--:B------:R-:W-:Y:S01]  /*0bb0*/  FFMA R22, R65, R69.reuse, R22 ;  /* 0x0000004541167223 */ /* 0x080fe20000000016 */
[----:B------:R-:W-:Y:S01]  /*0bc0*/  FFMA R14, R63, R69, R14 ;  /* 0x000000453f0e7223 */ /* 0x000fe2000000000e */
[C---:B------:R-:W-:Y:S01]  /*0bd0*/  FFMA R6, R69.reuse, R61, R6 ;  /* 0x0000003d45067223 */ /* 0x040fe20000000006 */
[----:B------:R-:W-:Y:S01]  /*0be0*/  FFMA R55, R69, R59, R68 ;  /* 0x0000003b45377223 */ /* 0x000fe20000000044 */
[-C--:B------:R-:W-:Y:S01]  /*0bf0*/  FFMA R45, R65, R73.reuse, R52 ;  /* 0x00000049412d7223 */ /* 0x080fe20000000034 */
[----:B------:R-:W-:Y:S01]  /*0c00*/  FFMA R37, R63, R73, R54 ;  /* 0x000000493f257223 */ /* 0x000fe20000000036 */
[C---:B------:R-:W-:Y:S01]  /*0c10*/  FFMA R29, R73.reuse, R61, R66 ;  /* 0x0000003d491d7223 */ /* 0x040fe20000000042 */
[----:B------:R-:W-:Y:S01]  /*0c20*/  FFMA R21, R73, R59, R72 ;  /* 0x0000003b49157223 */ /* 0x000fe20000000048 */
        /* <DEDUP_REMOVED lines=16> */
[----:B------:R-:W-:Y:S06]  /*0d30*/  BRA.U UP1, `(.L_x_0) ;  /* 0xfffffff901207547 */ /* 0x000fec000b83ffff */
[----:B------:R-:W-:-:S04]  /*0d40*/  IADD3 R48, PT, PT, R48, 0x1, RZ ;  /* 0x0000000130307810 */ /* 0x000fc80007ffe0ff */
[----:B------:R-:W-:-:S13]  /*0d50*/  ISETP.NE.AND P0, PT, R48, 0x100, PT ;  /* 0x000001003000780c */ /* 0x000fda0003f05270 */
[----:B------:R-:W-:Y:S05]  /*0d60*/  @P0 BRA `(.L_x_1) ;  /* 0xfffffff400540947 */ /* 0x000fea000383ffff */
[----:B------:R-:W0:Y:S01]  /*0d70*/  LDC.64 R56, c[0x0][0x398] ;  /* 0x0000e600ff387b82 */ /* 0x000e220000000a00 */
[----:B------:R-:W-:Y:S02]  /*0d80*/  SHF.L.U32 R0, R2, 0x2, RZ ;  /* 0x0000000202007819 */ /* 0x000fe400000006ff */
[----:B------:R-:W-:Y:S02]  /*0d90*/  LOP3.LUT R69, R3, 0x7, RZ, 0xc0, !PT ;  /* 0x0000000703457812 */ /* 0x000fe400078ec0ff */
[----:B------:R-:W-:-:S05]  /*0da0*/  LOP3.LUT R0, R0, 0x7c, RZ, 0xc0, !PT ;  /* 0x0000007c00007812 */ /* 0x000fca00078ec0ff */
[----:B------:R-:W-:-:S04]  /*0db0*/  IMAD R69, R69, 0x180, R0 ;  /* 0x0000018045457824 */ /* 0x000fc800078e0200 */
[----:B0-----:R-:W-:Y:S02]  /*0dc0*/  IMAD.WIDE.U32 R58, R69, 0x4, R56 ;  /* 0x00000004453a7825 */ /* 0x001fe400078e0038 */
[----:B------:R-:W0:Y:S03]  /*0dd0*/  LDC.64 R56, c[0x0][0x390] ;  /* 0x0000e400ff387b82 */ /* 0x000e260000000a00 */
[----:B------:R-:W2:Y:S04]  /*0de0*/  LDG.E.CONSTANT R67, desc[UR8][R58.64] ;  /* 0x000000083a437981 */ /* 0x000ea8000c1e9900 */
[----:B------:R-:W3:Y:S04]  /*0df0*/  LDG.E.CONSTANT R65, desc[UR8][R58.64+0x4] ;  /* 0x000004083a417981 */ /* 0x000ee8000c1e9900 */
[----:B------:R-:W4:Y:S04]  /*0e00*/  LDG.E.CONSTANT R52, desc[UR8][R58.64+0x400] ;  /* 0x000400083a347981 */ /* 0x000f28000c1e9900 */
[----:B------:R-:W5:Y:S04]  /*0e10*/  LDG.E.CONSTANT R63, desc[UR8][R58.64+0x8] ;  /* 0x000008083a3f7981 */ /* 0x000f68000c1e9900 */
[----:B------:R-:W5:Y:S04]  /*0e20*/  LDG.E.CONSTANT R54, desc[UR8][R58.64+0x200] ;  /* 0x000200083a367981 */ /* 0x000f68000c1e9900 */
[----:B------:R-:W5:Y:S04]  /*0e30*/  LDG.E.CONSTANT R48, desc[UR8][R58.64+0x404] ;  /* 0x000404083a307981 */ /* 0x000f68000c1e9900 */
[----:B------:R-:W5:Y:S04]  /*0e40*/  LDG.E.CONSTANT R28, desc[UR8][R58.64+0x408] ;  /* 0x000408083a1c7981 */ /* 0x000f68000c1e9900 */
[----:B------:R-:W5:Y:S04]  /*0e50*/  LDG.E.CONSTANT R61, desc[UR8][R58.64+0xc] ;  /* 0x00000c083a3d7981 */ /* 0x000f68000c1e9900 */
[----:B------:R-:W5:Y:S04]  /*0e60*/  LDG.E.CONSTANT R50, desc[UR8][R58.64+0x204] ;  /* 0x000204083a327981 */ /* 0x000f68000c1e9900 */
[----:B------:R-:W5:Y:S04]  /*0e70*/  LDG.E.CONSTANT R30, desc[UR8][R58.64+0x208] ;  /* 0x000208083a1e7981 */ /* 0x000f68000c1e9900 */
[----:B------:R-:W5:Y:S04]  /*0e80*/  LDG.E.CONSTANT R0, desc[UR8][R58.64+0x20c] ;  /* 0x00020c083a007981 */ /* 0x000f68000c1e9900 */
[----:B------:R1:W5:Y:S01]  /*0e90*/  LDG.E.CONSTANT R60, desc[UR8][R58.64+0x40c] ;  /* 0x00040c083a3c7981 */ /* 0x000362000c1e9900 */
[----:B------:R-:W-:-:S02]  /*0ea0*/  SHF.R.U32.HI R62, RZ, 0x3, R3 ;  /* 0x00000003ff3e7819 */ /* 0x000fc40000011603 */
[----:B------:R-:W-:Y:S02]  /*0eb0*/  SHF.R.U32.HI R3, RZ, 0x6, R2 ;  /* 0x00000006ff037819 */ /* 0x000fe40000011602 */
[----:B------:R-:W-:Y:S02]  /*0ec0*/  SHF.L.U32 R2, R2, 0x1a, RZ ;  /* 0x0000001a02027819 */ /* 0x000fe400000006ff */
[----:B------:R-:W-:Y:S02]  /*0ed0*/  LEA R62, R3, R62, 0x4 ;  /* 0x0000003e033e7211 */ /* 0x000fe400078e20ff */
[----:B------:R-:W-:-:S03]  /*0ee0*/  SHF.R.S32.HI R3, RZ, 0x1f, R2 ;  /* 0x0000001fff037819 */ /* 0x000fc60000011402 */
[----:B------:R-:W-:Y:S01]  /*0ef0*/  IMAD R2, R62, 0x6000, RZ ;  /* 0x000060003e027824 */ /* 0x000fe200078e02ff */
[----:B------:R-:W-:-:S04]  /*0f00*/  LOP3.LUT R3, R3, 0x3000, RZ, 0xc0, !PT ;  /* 0x0000300003037812 */ /* 0x000fc800078ec0ff */
[----:B------:R-:W-:-:S05]  /*0f10*/  IADD3 R3, PT, PT, R3, R69, R2 ;  /* 0x0000004503037210 */ /* 0x000fca0007ffe002 */
[----:B0-----:R-:W-:-:S04]  /*0f20*/  IMAD.WIDE.U32 R56, R3, 0x4, R56 ;  /* 0x0000000403387825 */ /* 0x001fc800078e0038 */
[----:B--2---:R-:W-:-:S05]  /*0f30*/  FADD R3, R26, R67 ;  /* 0x000000431a037221 */ /* 0x004fca0000000000 */
[----:B------:R3:W-:Y:S01]  /*0f40*/  STG.E desc[UR8][R56.64], R3 ;  /* 0x0000000338007986 */ /* 0x0007e2000c101908 */
[--C-:B----4-:R-:W-:Y:S01]  /*0f50*/  FADD R19, R19, R52.reuse ;  /* 0x0000003413137221 */ /* 0x110fe20000000000 */
[----:B------:R-:W-:Y:S01]  /*0f60*/  FADD R11, R11, R52 ;  /* 0x000000340b0b7221 */ /* 0x000fe20000000000 */
[----:B---3--:R-:W-:-:S05]  /*0f70*/  FADD R3, R24, R65 ;  /* 0x0000004118037221 */ /* 0x008fca0000000000 */
[----:B------:R0:W-:Y:S01]  /*0f80*/  STG.E desc[UR8][R56.64+0x4], R3 ;  /* 0x0000040338007986 */ /* 0x0001e2000c101908 */
[--C-:B-----5:R-:W-:Y:S01]  /*0f90*/  FADD R43, R43, R54.reuse ;  /* 0x000000362b2b7221 */ /* 0x120fe20000000000 */
[--C-:B------:R-:W-:Y:S01]  /*0fa0*/  FADD R35, R35, R54.reuse ;  /* 0x0000003623237221 */ /* 0x100fe20000000000 */
[----:B------:R-:W-:Y:S01]  /*0fb0*/  FADD R71, R27, R54 ;  /* 0x000000361b477221 */ /* 0x000fe20000000000 */
[----:B------:R2:W-:Y:S01]  /*0fc0*/  STG.E desc[UR8][R56.64+0x400], R19 ;  /* 0x0004001338007986 */ /* 0x0005e2000c101908 */
[--C-:B-1----:R-:W-:Y:S01]  /*0fd0*/  FADD R59, R18, R67.reuse ;  /* 0x00000043123b7221 */ /* 0x102fe20000000000 */
[----:B------:R-:W-:Y:S01]  /*0fe0*/  FADD R69, R10, R67 ;  /* 0x000000430a457221 */ /* 0x000fe20000000000 */
[----:B0-----:R-:W-:Y:S01]  /*0ff0*/  FADD R3, R22, R63 ;  /* 0x0000003f16037221 */ /* 0x001fe20000000000 */
[----:B------:R0:W-:Y:S01]  /*1000*/  STG.E desc[UR8][R56.64+0x3400], R11 ;  /* 0x0034000b38007986 */ /* 0x0001e2000c101908 */
[----:B------:R-:W-:Y:S01]  /*1010*/  FADD R27, R16, R65 ;  /* 0x00000041101b7221 */ /* 0x000fe20000000000 */
[--C-:B------:R-:W-:Y:S01]  /*1020*/  FADD R17, R17, R48.reuse ;  /* 0x0000003011117221 */ /* 0x100fe20000000000 */
[--C-:B------:R-:W-:Y:S01]  /*1030*/  FADD R9, R9, R48.reuse ;  /* 0x0000003009097221 */ /* 0x100fe20000000000 */
[----:B------:R1:W-:Y:S01]  /*1040*/  STG.E desc[UR8][R56.64+0x8], R3 ;  /* 0x0000080338007986 */ /* 0x0003e2000c101908 */
[----:B--2---:R-:W-:Y:S01]  /*1050*/  FADD R19, R34, R48 ;  /* 0x0000003022137221 */ /* 0x004fe20000000000 */
[----:B------:R-:W-:-:S02]  /*1060*/  FADD R7, R7, R28 ;  /* 0x0000001c07077221 */ /* 0x000fc40000000000 */
[----:B------:R2:W-:Y:S01]  /*1070*/  STG.E desc[UR8][R56.64+0x3200], R43 ;  /* 0x0032002b38007986 */ /* 0x0005e2000c101908 */
[----:B0-----:R-:W-:Y:S01]  /*1080*/  FADD R11, R14, R63 ;  /* 0x0000003f0e0b7221 */ /* 0x001fe20000000000 */
[----:B-1----:R-:W-:Y:S02]  /*1090*/  FADD R3, R20, R61 ;  /* 0x0000003d14037221 */ /* 0x002fe40000000000 */
[----:B------:R0:W-:Y:S01]  /*10a0*/  STG.E desc[UR8][R56.64+0x6200], R35 ;  /* 0x0062002338007986 */ /* 0x0001e2000c101908 */
[----:B------:R-:W-:Y:S01]  /*10b0*/  FADD R67, R77, R67 ;  /* 0x000000434d437221 */ /* 0x000fe20000000000 */
[----:B------:R-:W-:Y:S01]  /*10c0*/  FADD R51, R51, R54 ;  /* 0x0000003633337221 */ /* 0x000fe20000000000 */
[--C-:B--2---:R-:W-:Y:S01]  /*10d0*/  FADD R43, R25, R50.reuse ;  /* 0x00000032192b7221 */ /* 0x104fe20000000000 */
[----:B------:R1:W-:Y:S01]  /*10e0*/  STG.E desc[UR8][R56.64+0x3000], R59 ;  /* 0x0030003b38007986 */ /* 0x0003e2000c101908 */
[--C-:B------:R-:W-:Y:S01]  /*10f0*/  FADD R49, R49, R50.reuse ;  /* 0x0000003231317221 */ /* 0x100fe20000000000 */
[--C-:B------:R-:W-:Y:S01]  /*1100*/  FADD R41, R41, R50.reuse ;  /* 0x0000003229297221 */ /* 0x100fe20000000000 */
[----:B------:R-:W-:Y:S01]  /*1110*/  FADD R33, R33, R50 ;  /* 0x0000003221217221 */ /* 0x000fe20000000000 */
[----:B------:R2:W-:Y:S01]  /*1120*/  STG.E desc[UR8][R56.64+0x6000], R69 ;  /* 0x0060004538007986 */ /* 0x0005e2000c101908 */
[--C-:B------:R-:W-:Y:S01]  /*1130*/  FADD R25, R6, R63.reuse ;  /* 0x0000003f06197221 */ /* 0x100fe20000000000 */
[----:B------:R-:W-:Y:S01]  /*1140*/  FADD R55, R55, R63 ;  /* 0x0000003f37377221 */ /* 0x000fe20000000000 */
[--C-:B------:R-:W-:Y:S01]  /*1150*/  FADD R47, R47, R30.reuse ;  /* 0x0000001e2f2f7221 */ /* 0x100fe20000000000 */
[--C-:B0-----:R-:W-:Y:S01]  /*1160*/  FADD R35, R8, R65.reuse ;  /* 0x0000004108237221 */ /* 0x101fe20000000000 */
[----:B------:R0:W-:Y:S01]  /*1170*/  STG.E desc[UR8][R56.64+0x3004], R27 ;  /* 0x0030041b38007986 */ /* 0x0001e2000c101908 */
[----:B------:R-:W-:Y:S01]  /*1180*/  FADD R65, R75, R65 ;  /* 0x000000414b417221 */ /* 0x000fe20000000000 */
[----:B------:R-:W-:Y:S01]  /*1190*/  FADD R39, R39, R30 ;  /* 0x0000001e27277221 */ /* 0x000fe20000000000 */
[----:B-1----:R-:W-:Y:S01]  /*11a0*/  FADD R59, R32, R52 ;  /* 0x00000034203b7221 */ /* 0x002fe20000000000 */
[----:B------:R1:W-:Y:S01]  /*11b0*/  STG.E desc[UR8][R56.64+0x404], R17 ;  /* 0x0004041138007986 */ /* 0x0003e2000c101908 */
[--C-:B------:R-:W-:Y:S01]  /*11c0*/  FADD R31, R31, R30.reuse ;  /* 0x0000001e1f1f7221 */ /* 0x100fe20000000000 */
[----:B------:R-:W-:Y:S01]  /*11d0*/  FADD R23, R23, R30 ;  /* 0x0000001e17177221 */ /* 0x000fe20000000000 */
[----:B--2---:R-:W-:Y:S01]  /*11e0*/  FADD R69, R40, R52 ;  /* 0x0000003428457221 */ /* 0x004fe20000000000 */
[----:B------:R2:W-:Y:S01]  /*11f0*/  STG.E desc[UR8][R56.64+0x3404], R9 ;  /* 0x0034040938007986 */ /* 0x0005e2000c101908 */
[----:B------:R-:W-:Y:S01]  /*1200*/  FADD R15, R15, R28 ;  /* 0x0000001c0f0f7221 */ /* 0x000fe20000000000 */
[--C-:B------:R-:W-:Y:S01]  /*1210*/  FADD R53, R53, R61.reuse ;  /* 0x0000003d35357221 */ /* 0x100fe20000000000 */
[----:B------:R-:W-:Y:S01]  /*1220*/  FADD R45, R45, R0 ;  /* 0x000000002d2d7221 */ /* 0x000fe20000000000 */
[----:B------:R3:W-:Y:S01]  /*1230*/  STG.E desc[UR8][R56.64+0x6404], R19 ;  /* 0x0064041338007986 */ /* 0x0007e2000c101908 */
[----:B0-----:R-:W-:Y:S01]  /*1240*/  FADD R27, R42, R48 ;  /* 0x000000302a1b7221 */ /* 0x001fe20000000000 */
[--C-:B------:R-:W-:Y:S01]  /*1250*/  FADD R37, R37, R0.reuse ;  /* 0x0000000025257221 */ /* 0x100fe20000000000 */
[--C-:B------:R-:W-:Y:S01]  /*1260*/  FADD R29, R29, R0.reuse ;  /* 0x000000001d1d7221 */ /* 0x100fe20000000000 */
[----:B------:R0:W-:Y:S01]  /*1270*/  STG.E desc[UR8][R56.64+0x3008], R11 ;  /* 0x0030080b38007986 */ /* 0x0001e2000c101908 */
[--C-:B-1----:R-:W-:Y:S01]  /*1280*/  FADD R17, R4, R61.reuse ;  /* 0x0000003d04117221 */ /* 0x102fe20000000000 */
[----:B------:R-:W-:Y:S01]  /*1290*/  FADD R21, R21, R0 ;  /* 0x0000000015157221 */ /* 0x000fe20000000000 */
[--C-:B------:R-:W-:Y:S01]  /*12a0*/  FADD R13, R13, R60.reuse ;  /* 0x0000003c0d0d7221 */ /* 0x100fe20000000000 */
[----:B------:R1:W-:Y:S01]  /*12b0*/  STG.E desc[UR8][R56.64+0x3408], R7 ;  /* 0x0034080738007986 */ /* 0x0003e2000c101908 */
[----:B--2---:R-:W-:Y:S01]  /*12c0*/  FADD R9, R12, R61 ;  /* 0x0000003d0c097221 */ /* 0x004fe20000000000 */
[----:B------:R-:W-:-:S02]  /*12d0*/  FADD R5, R5, R60 ;  /* 0x0000003c05057221 */ /* 0x000fc40000000000 */
[----:B------:R2:W-:Y:S01]  /*12e0*/  STG.E desc[UR8][R56.64+0xc], R3 ;  /* 0x00000c0338007986 */ /* 0x0005e2000c101908 */
[--C-:B---3--:R-:W-:Y:S01]  /*12f0*/  FADD R19, R44, R28.reuse ;  /* 0x0000001c2c137221 */ /* 0x108fe20000000000 */
[----:B0-----:R-:W-:Y:S01]  /*1300*/  FADD R11, R36, R28 ;  /* 0x0000001c240b7221 */ /* 0x001fe20000000000 */
[--C-:B-1----:R-:W-:Y:S01]  /*1310*/  FADD R7, R46, R60.reuse ;  /* 0x0000003c2e077221 */ /* 0x102fe20000000000 */
[----:B--2---:R-:W-:Y:S01]  /*1320*/  FADD R3, R38, R60 ;  /* 0x0000003c26037221 */ /* 0x004fe20000000000 */
[----:B------:R-:W-:Y:S04]  /*1330*/  STG.E desc[UR8][R56.64+0x9000], R67 ;  /* 0x0090004338007986 */ /* 0x000fe8000c101908 */
        /* <DEDUP_REMOVED lines=30> */
[----:B------:R-:W-:Y:S01]  /*1520*/  STG.E desc[UR8][R56.64+0x940c], R7 ;  /* 0x00940c0738007986 */ /* 0x000fe2000c101908 */
[----:B------:R-:W-:Y:S05]  /*1530*/  EXIT ;  /* 0x000000000000794d */ /* 0x000fea0003800000 */
.L_x_2:
[----:B------:R-:W-:-:S00]  /*1540*/  BRA `(.L_x_2) ;  /* 0xfffffffc00fc7947 */ /* 0x000fc0000383ffff */
[----:B------:R-:W-:-:S00]  /*1550*/  NOP ;  /* 0x0000000000007918 */ /* 0x000fc00000000000 */
        /* <DEDUP_REMOVED lines=10> */
.L_x_3:


//--------------------- .nv.shared.my_kernel_kernel0 --------------------------
	.section	.nv.shared.my_kernel_kernel0,"aw",@nobits
	.sectionflags	@""
	.align	4
.nv.shared.my_kernel_kernel0:
	.zero		7424


//--------------------- .nv.shared.reserved.0     --------------------------
	.section	.nv.shared.reserved.0,"aw",@nobits
	.weak		__nv_reservedSMEM_offset_0_alias
	.size		__nv_reservedSMEM_offset_0_alias, 0, 64
	.other		__nv_reservedSMEM_offset_0_alias,@"STO_CUDA_RESERVED_SHARED STV_DEFAULT"
__nv_reservedSMEM_offset_0_alias:
	.zero		0
	.zero		64


//--------------------- .nv.constant0.my_kernel_kernel0 --------------------------
	.section	.nv.constant0.my_kernel_kernel0,"a",@progbits
	.sectionflags	@""
	.align	4
.nv.constant0.my_kernel_kernel0:
	.zero		928


//--------------------- SYMBOLS --------------------------

	.type		.nv.reservedSmem.offset0,@object
	.size		.nv.reservedSmem.offset0,0x4
	.type		.nv.reservedSmem.cap,@object
	.size		.nv.reservedSmem.cap,0x4
